//
// Generated by NVIDIA NVVM Compiler
//
// Compiler Build ID: CL-36424714
// Cuda compilation tools, release 13.0, V13.0.88
// Based on NVVM 20.0.0
//

.version 9.0
.target sm_100
.address_size 64

	// .globl	_Z10matmul_f32PfS_S_jjjj

.visible .entry _Z10matmul_f32PfS_S_jjjj(
	.param .u64 .ptr .align 1 _Z10matmul_f32PfS_S_jjjj_param_0,
	.param .u64 .ptr .align 1 _Z10matmul_f32PfS_S_jjjj_param_1,
	.param .u64 .ptr .align 1 _Z10matmul_f32PfS_S_jjjj_param_2,
	.param .u32 _Z10matmul_f32PfS_S_jjjj_param_3,
	.param .u32 _Z10matmul_f32PfS_S_jjjj_param_4,
	.param .u32 _Z10matmul_f32PfS_S_jjjj_param_5,
	.param .u32 _Z10matmul_f32PfS_S_jjjj_param_6
)
{
	.reg .pred 	%p<13>;
	.reg .b32 	%r<46>;
	.reg .b32 	%f<50>;
	.reg .b64 	%rd<40>;
	.reg .b64 	%fd<52>;

	ld.param.u64 	%rd5, [_Z10matmul_f32PfS_S_jjjj_param_0];
	ld.param.u64 	%rd6, [_Z10matmul_f32PfS_S_jjjj_param_1];
	ld.param.u64 	%rd4, [_Z10matmul_f32PfS_S_jjjj_param_2];
	ld.param.u32 	%r22, [_Z10matmul_f32PfS_S_jjjj_param_3];
	ld.param.u32 	%r20, [_Z10matmul_f32PfS_S_jjjj_param_4];
	ld.param.u32 	%r21, [_Z10matmul_f32PfS_S_jjjj_param_5];
	cvta.to.global.u64 	%rd1, %rd6;
	cvta.to.global.u64 	%rd2, %rd5;
	mov.u32 	%r24, %ctaid.x;
	mov.u32 	%r25, %ntid.x;
	mov.u32 	%r26, %tid.x;
	mad.lo.s32 	%r1, %r24, %r25, %r26;
	mov.u32 	%r27, %ctaid.y;
	mov.u32 	%r28, %ntid.y;
	mov.u32 	%r29, %tid.y;
	mad.lo.s32 	%r30, %r27, %r28, %r29;
	setp.ge.u32 	%p1, %r1, %r20;
	setp.ge.u32 	%p2, %r30, %r22;
	or.pred  	%p3, %p1, %p2;
	@%p3 bra 	$L__BB0_15;
	setp.eq.s32 	%p4, %r21, 0;
	mov.f32 	%f49, 0f00000000;
	@%p4 bra 	$L__BB0_14;
	mul.lo.s32 	%r3, %r21, %r30;
	and.b32  	%r4, %r21, 7;
	setp.lt.u32 	%p5, %r21, 8;
	mov.f64 	%fd51, 0d0000000000000000;
	mov.b32 	%r44, 0;
	@%p5 bra 	$L__BB0_5;
	and.b32  	%r44, %r21, -8;
	neg.s32 	%r42, %r44;
	shl.b32 	%r7, %r20, 3;
	add.s64 	%rd3, %rd2, 16;
	mov.f64 	%fd51, 0d0000000000000000;
	mul.wide.s32 	%rd11, %r20, 4;
	mov.u32 	%r40, %r3;
	mov.u32 	%r41, %r1;
$L__BB0_4:
	.pragma "nounroll";
	mul.wide.s32 	%rd7, %r40, 4;
	add.s64 	%rd8, %rd3, %rd7;
	ld.global.f32 	%f4, [%rd8+-16];
	mul.wide.s32 	%rd9, %r41, 4;
	add.s64 	%rd10, %rd1, %rd9;
	ld.global.f32 	%f5, [%rd10];
	mul.f32 	%f6, %f4, %f5;
	cvt.f64.f32 	%fd16, %f6;
	add.f64 	%fd17, %fd51, %fd16;
	ld.global.f32 	%f7, [%rd8+-12];
	add.s64 	%rd12, %rd10, %rd11;
	ld.global.f32 	%f8, [%rd12];
	mul.f32 	%f9, %f7, %f8;
	cvt.f64.f32 	%fd18, %f9;
	add.f64 	%fd19, %fd17, %fd18;
	ld.global.f32 	%f10, [%rd8+-8];
	add.s64 	%rd13, %rd12, %rd11;
	ld.global.f32 	%f11, [%rd13];
	mul.f32 	%f12, %f10, %f11;
	cvt.f64.f32 	%fd20, %f12;
	add.f64 	%fd21, %fd19, %fd20;
	ld.global.f32 	%f13, [%rd8+-4];
	add.s64 	%rd14, %rd13, %rd11;
	ld.global.f32 	%f14, [%rd14];
	mul.f32 	%f15, %f13, %f14;
	cvt.f64.f32 	%fd22, %f15;
	add.f64 	%fd23, %fd21, %fd22;
	ld.global.f32 	%f16, [%rd8];
	add.s64 	%rd15, %rd14, %rd11;
	ld.global.f32 	%f17, [%rd15];
	mul.f32 	%f18, %f16, %f17;
	cvt.f64.f32 	%fd24, %f18;
	add.f64 	%fd25, %fd23, %fd24;
	ld.global.f32 	%f19, [%rd8+4];
	add.s64 	%rd16, %rd15, %rd11;
	ld.global.f32 	%f20, [%rd16];
	mul.f32 	%f21, %f19, %f20;
	cvt.f64.f32 	%fd26, %f21;
	add.f64 	%fd27, %fd25, %fd26;
	ld.global.f32 	%f22, [%rd8+8];
	add.s64 	%rd17, %rd16, %rd11;
	ld.global.f32 	%f23, [%rd17];
	mul.f32 	%f24, %f22, %f23;
	cvt.f64.f32 	%fd28, %f24;
	add.f64 	%fd29, %fd27, %fd28;
	ld.global.f32 	%f25, [%rd8+12];
	add.s64 	%rd18, %rd17, %rd11;
	ld.global.f32 	%f26, [%rd18];
	mul.f32 	%f27, %f25, %f26;
	cvt.f64.f32 	%fd30, %f27;
	add.f64 	%fd51, %fd29, %fd30;
	add.s32 	%r42, %r42, 8;
	add.s32 	%r41, %r41, %r7;
	add.s32 	%r40, %r40, 8;
	setp.ne.s32 	%p6, %r42, 0;
	@%p6 bra 	$L__BB0_4;
$L__BB0_5:
	setp.eq.s32 	%p7, %r4, 0;
	@%p7 bra 	$L__BB0_13;
	and.b32  	%r15, %r21, 3;
	setp.lt.u32 	%p8, %r4, 4;
	@%p8 bra 	$L__BB0_8;
	add.s32 	%r32, %r44, %r3;
	mul.wide.s32 	%rd19, %r32, 4;
	add.s64 	%rd20, %rd2, %rd19;
	ld.global.f32 	%f28, [%rd20];
	mad.lo.s32 	%r33, %r44, %r20, %r1;
	mul.wide.s32 	%rd21, %r33, 4;
	add.s64 	%rd22, %rd1, %rd21;
	ld.global.f32 	%f29, [%rd22];
	mul.f32 	%f30, %f28, %f29;
	cvt.f64.f32 	%fd32, %f30;
	add.f64 	%fd33, %fd51, %fd32;
	ld.global.f32 	%f31, [%rd20+4];
	mul.wide.s32 	%rd23, %r20, 4;
	add.s64 	%rd24, %rd22, %rd23;
	ld.global.f32 	%f32, [%rd24];
	mul.f32 	%f33, %f31, %f32;
	cvt.f64.f32 	%fd34, %f33;
	add.f64 	%fd35, %fd33, %fd34;
	ld.global.f32 	%f34, [%rd20+8];
	add.s64 	%rd25, %rd24, %rd23;
	ld.global.f32 	%f35, [%rd25];
	mul.f32 	%f36, %f34, %f35;
	cvt.f64.f32 	%fd36, %f36;
	add.f64 	%fd37, %fd35, %fd36;
	ld.global.f32 	%f37, [%rd20+12];
	add.s64 	%rd26, %rd25, %rd23;
	ld.global.f32 	%f38, [%rd26];
	mul.f32 	%f39, %f37, %f38;
	cvt.f64.f32 	%fd38, %f39;
	add.f64 	%fd51, %fd37, %fd38;
	add.s32 	%r44, %r44, 4;
$L__BB0_8:
	setp.eq.s32 	%p9, %r15, 0;
	@%p9 bra 	$L__BB0_13;
	setp.eq.s32 	%p10, %r15, 1;
	@%p10 bra 	$L__BB0_11;
	add.s32 	%r34, %r44, %r3;
	mul.wide.s32 	%rd27, %r34, 4;
	add.s64 	%rd28, %rd2, %rd27;
	ld.global.f32 	%f40, [%rd28];
	mad.lo.s32 	%r35, %r44, %r20, %r1;
	mul.wide.s32 	%rd29, %r35, 4;
	add.s64 	%rd30, %rd1, %rd29;
	ld.global.f32 	%f41, [%rd30];
	mul.f32 	%f42, %f40, %f41;
	cvt.f64.f32 	%fd40, %f42;
	add.f64 	%fd41, %fd51, %fd40;
	ld.global.f32 	%f43, [%rd28+4];
	mul.wide.s32 	%rd31, %r20, 4;
	add.s64 	%rd32, %rd30, %rd31;
	ld.global.f32 	%f44, [%rd32];
	mul.f32 	%f45, %f43, %f44;
	cvt.f64.f32 	%fd42, %f45;
	add.f64 	%fd51, %fd41, %fd42;
	add.s32 	%r44, %r44, 2;
$L__BB0_11:
	and.b32  	%r36, %r21, 1;
	setp.eq.b32 	%p11, %r36, 1;
	not.pred 	%p12, %p11;
	@%p12 bra 	$L__BB0_13;
	add.s32 	%r37, %r44, %r3;
	mul.wide.s32 	%rd33, %r37, 4;
	add.s64 	%rd34, %rd2, %rd33;
	ld.global.f32 	%f46, [%rd34];
	mad.lo.s32 	%r38, %r44, %r20, %r1;
	mul.wide.s32 	%rd35, %r38, 4;
	add.s64 	%rd36, %rd1, %rd35;
	ld.global.f32 	%f47, [%rd36];
	mul.f32 	%f48, %f46, %f47;
	cvt.f64.f32 	%fd43, %f48;
	add.f64 	%fd51, %fd51, %fd43;
$L__BB0_13:
	cvt.rn.f32.f64 	%f49, %fd51;
$L__BB0_14:
	mad.lo.s32 	%r39, %r20, %r30, %r1;
	cvta.to.global.u64 	%rd37, %rd4;
	mul.wide.u32 	%rd38, %r39, 4;
	add.s64 	%rd39, %rd37, %rd38;
	st.global.f32 	[%rd39], %f49;
$L__BB0_15:
	ret;

}


// ===== COMPILED SASS (sm_100) =====

	.target	sm_100

	.elftype	@"ET_EXEC"


//--------------------- .note.nv.tkinfo           --------------------------
	.section	.note.nv.tkinfo,"",@"SHT_NOTE"
	.sectionflags	@"SHF_NOTE_NV_TKINFO"
	.tkinfo
        /*0018*/ 	.word	0x00000002
        /*0030*/ 	.string	""
        /*0030*/ 	.string	"ptxas"
        /*0030*/ 	.string	"Cuda compilation tools, release 13.0, V13.0.88"
        /*0030*/ 	.string	"Build cuda_13.0.r13.0/compiler.36424714_0"
        /*0030*/ 	.string	"-arch sm_100 -m 64 "



//--------------------- .note.nv.cuinfo           --------------------------
	.section	.note.nv.cuinfo,"",@"SHT_NOTE"
	.sectionflags	@"SHF_NOTE_NV_CUINFO"
        /*0018*/ 	.short	0x0002
        /*001a*/ 	.short	0x0064
        /*001c*/ 	.short	0x0082
	.zero		2


//--------------------- .nv.info                  --------------------------
	.section	.nv.info,"",@"SHT_CUDA_INFO"
	.align	4


	//----- nvinfo : EIATTR_REGCOUNT
	.align		4
        /*0000*/ 	.byte	0x04, 0x2f
        /*0002*/ 	.short	(.L_1 - .L_0)
	.align		4
.L_0:
        /*0004*/ 	.word	index@(_Z10matmul_f32PfS_S_jjjj)
        /*0008*/ 	.word	0x00000020


	//----- nvinfo : EIATTR_FRAME_SIZE
	.align		4
.L_1:
        /*000c*/ 	.byte	0x04, 0x11
        /*000e*/ 	.short	(.L_3 - .L_2)
	.align		4
.L_2:
        /*0010*/ 	.word	index@(_Z10matmul_f32PfS_S_jjjj)
        /*0014*/ 	.word	0x00000000


	//----- nvinfo : EIATTR_MIN_STACK_SIZE
	.align		4
.L_3:
        /*0018*/ 	.byte	0x04, 0x12
        /*001a*/ 	.short	(.L_5 - .L_4)
	.align		4
.L_4:
        /*001c*/ 	.word	index@(_Z10matmul_f32PfS_S_jjjj)
        /*0020*/ 	.word	0x00000000
.L_5:


//--------------------- .nv.compat                --------------------------
	.section	.nv.compat,"",@"SHT_CUDA_COMPAT_INFO"
	.align	4
        /*0000*/ 	.byte	0x02, 0x09, 0x00, 0x00, 0x02, 0x02, 0x01, 0x00, 0x02, 0x05, 0x05, 0x00, 0x03, 0x07, 0x01, 0x01
        /*0010*/ 	.byte	0x02, 0x03, 0x00, 0x00, 0x02, 0x06, 0x01, 0x00, 0x04, 0x0b, 0x08, 0x00, 0x01, 0x00, 0x00, 0x00
        /*0020*/ 	.byte	0x00, 0x00, 0x00, 0x00


//--------------------- .nv.info._Z10matmul_f32PfS_S_jjjj --------------------------
	.section	.nv.info._Z10matmul_f32PfS_S_jjjj,"",@"SHT_CUDA_INFO"
	.sectionflags	@""
	.align	4


	//----- nvinfo : EIATTR_CUDA_API_VERSION
	.align		4
        /*0000*/ 	.byte	0x04, 0x37
        /*0002*/ 	.short	(.L_7 - .L_6)
.L_6:
        /*0004*/ 	.word	0x00000082


	//----- nvinfo : EIATTR_KPARAM_INFO
	.align		4
.L_7:
        /*0008*/ 	.byte	0x04, 0x17
        /*000a*/ 	.short	(.L_9 - .L_8)
.L_8:
        /*000c*/ 	.word	0x00000000
        /*0010*/ 	.short	0x0006
        /*0012*/ 	.short	0x0024
        /*0014*/ 	.byte	0x00, 0xf0, 0x11, 0x00


	//----- nvinfo : EIATTR_KPARAM_INFO
	.align		4
.L_9:
        /*0018*/ 	.byte	0x04, 0x17
        /*001a*/ 	.short	(.L_11 - .L_10)
.L_10:
        /*001c*/ 	.word	0x00000000
        /*0020*/ 	.short	0x0005
        /*0022*/ 	.short	0x0020
        /*0024*/ 	.byte	0x00, 0xf0, 0x11, 0x00


	//----- nvinfo : EIATTR_KPARAM_INFO
	.align		4
.L_11:
        /*0028*/ 	.byte	0x04, 0x17
        /*002a*/ 	.short	(.L_13 - .L_12)
.L_12:
        /*002c*/ 	.word	0x00000000
        /*0030*/ 	.short	0x0004
        /*0032*/ 	.short	0x001c
        /*0034*/ 	.byte	0x00, 0xf0, 0x11, 0x00


	//----- nvinfo : EIATTR_KPARAM_INFO
	.align		4
.L_13:
        /*0038*/ 	.byte	0x04, 0x17
        /*003a*/ 	.short	(.L_15 - .L_14)
.L_14:
        /*003c*/ 	.word	0x00000000
        /*0040*/ 	.short	0x0003
        /*0042*/ 	.short	0x0018
        /*0044*/ 	.byte	0x00, 0xf0, 0x11, 0x00


	//----- nvinfo : EIATTR_KPARAM_INFO
	.align		4
.L_15:
        /*0048*/ 	.byte	0x04, 0x17
        /*004a*/ 	.short	(.L_17 - .L_16)
.L_16:
        /*004c*/ 	.word	0x00000000
        /*0050*/ 	.short	0x0002
        /*0052*/ 	.short	0x0010
        /*0054*/ 	.byte	0x00, 0xf5, 0x21, 0x00


	//----- nvinfo : EIATTR_KPARAM_INFO
	.align		4
.L_17:
        /*0058*/ 	.byte	0x04, 0x17
        /*005a*/ 	.short	(.L_19 - .L_18)
.L_18:
        /*005c*/ 	.word	0x00000000
        /*0060*/ 	.short	0x0001
        /*0062*/ 	.short	0x0008
        /*0064*/ 	.byte	0x00, 0xf5, 0x21, 0x00


	//----- nvinfo : EIATTR_KPARAM_INFO
	.align		4
.L_19:
        /*0068*/ 	.byte	0x04, 0x17
        /*006a*/ 	.short	(.L_21 - .L_20)
.L_20:
        /*006c*/ 	.word	0x00000000
        /*0070*/ 	.short	0x0000
        /*0072*/ 	.short	0x0000
        /*0074*/ 	.byte	0x00, 0xf5, 0x21, 0x00


	//----- nvinfo : EIATTR_SPARSE_MMA_MASK
	.align		4
.L_21:
        /*0078*/ 	.byte	0x03, 0x50
        /*007a*/ 	.short	0x0000


	//----- nvinfo : EIATTR_MAXREG_COUNT
	.align		4
        /*007c*/ 	.byte	0x03, 0x1b
        /*007e*/ 	.short	0x00ff


	//----- nvinfo : EIATTR_MERCURY_ISA_VERSION
	.align		4
        /*0080*/ 	.byte	0x03, 0x5f
        /*0082*/ 	.short	0x0101


	//----- nvinfo : EIATTR_VRC_CTA_INIT_COUNT
	.align		4
        /*0084*/ 	.byte	0x02, 0x4a
	.zero		1
	.zero		1


	//----- nvinfo : EIATTR_EXIT_INSTR_OFFSETS
	.align		4
        /*0088*/ 	.byte	0x04, 0x1c
        /*008a*/ 	.short	(.L_23 - .L_22)


	//   ....[0]....
.L_22:
        /*008c*/ 	.word	0x000000c0


	//   ....[1]....
        /*0090*/ 	.word	0x00000a30


	//----- nvinfo : EIATTR_CBANK_PARAM_SIZE
	.align		4
.L_23:
        /*0094*/ 	.byte	0x03, 0x19
        /*0096*/ 	.short	0x0028


	//----- nvinfo : EIATTR_PARAM_CBANK
	.align		4
        /*0098*/ 	.byte	0x04, 0x0a
        /*009a*/ 	.short	(.L_25 - .L_24)
	.align		4
.L_24:
        /*009c*/ 	.word	index@(.nv.constant0._Z10matmul_f32PfS_S_jjjj)
        /*00a0*/ 	.short	0x0380
        /*00a2*/ 	.short	0x0028


	//----- nvinfo : EIATTR_SW_WAR
	.align		4
.L_25:
        /*00a4*/ 	.byte	0x04, 0x36
        /*00a6*/ 	.short	(.L_27 - .L_26)
.L_26:
        /*00a8*/ 	.word	0x00000008
.L_27:


//--------------------- .nv.callgraph             --------------------------
	.section	.nv.callgraph,"",@"SHT_CUDA_CALLGRAPH"
	.align	4
	.sectionentsize	8
	.align		4
        /*0000*/ 	.word	0x00000000
	.align		4
        /*0004*/ 	.word	0xffffffff
	.align		4
        /*0008*/ 	.word	0x00000000
	.align		4
        /*000c*/ 	.word	0xfffffffe
	.align		4
        /*0010*/ 	.word	0x00000000
	.align		4
        /*0014*/ 	.word	0xfffffffd
	.align		4
        /*0018*/ 	.word	0x00000000
	.align		4
        /*001c*/ 	.word	0xfffffffc


//--------------------- .text._Z10matmul_f32PfS_S_jjjj --------------------------
	.section	.text._Z10matmul_f32PfS_S_jjjj,"ax",@progbits
	.align	128
        .global         _Z10matmul_f32PfS_S_jjjj
        .type           _Z10matmul_f32PfS_S_jjjj,@function
        .size           _Z10matmul_f32PfS_S_jjjj,(.L_x_6 - _Z10matmul_f32PfS_S_jjjj)
        .other          _Z10matmul_f32PfS_S_jjjj,@"STO_CUDA_ENTRY STV_DEFAULT"
_Z10matmul_f32PfS_S_jjjj:
.text._Z10matmul_f32PfS_S_jjjj:
[----:B------:R-:W-:Y:S01]  /*0000*/  LDC R1, c[0x0][0x37c] ;  /* 0x0000df00ff017b82 */ /* 0x000fe20000000800 */
[----:B------:R-:W0:Y:S07]  /*0010*/  S2R R7, SR_TID.Y ;  /* 0x0000000000077919 */ /* 0x000e2e0000002200 */
[----:B------:R-:W1:Y:S01]  /*0020*/  LDC R2, c[0x0][0x360] ;  /* 0x0000d800ff027b82 */ /* 0x000e620000000800 */
[----:B------:R-:W1:Y:S07]  /*0030*/  S2R R3, SR_TID.X ;  /* 0x0000000000037919 */ /* 0x000e6e0000002100 */
[----:B------:R-:W0:Y:S08]  /*0040*/  S2UR UR5, SR_CTAID.Y ;  /* 0x00000000000579c3 */ /* 0x000e300000002600 */
[----:B------:R-:W0:Y:S08]  /*0050*/  LDC R0, c[0x0][0x364] ;  /* 0x0000d900ff007b82 */ /* 0x000e300000000800 */
[----:B------:R-:W1:Y:S08]  /*0060*/  S2UR UR4, SR_CTAID.X ;  /* 0x00000000000479c3 */ /* 0x000e700000002500 */
[----:B------:R-:W2:Y:S01]  /*0070*/  LDC.64 R4, c[0x0][0x398] ;  /* 0x0000e600ff047b82 */ /* 0x000ea20000000a00 */
[----:B0-----:R-:W-:-:S02]  /*0080*/  IMAD R0, R0, UR5, R7 ;  /* 0x0000000500007c24 */ /* 0x001fc4000f8e0207 */
[----:B-1----:R-:W-:-:S03]  /*0090*/  IMAD R2, R2, UR4, R3 ;  /* 0x0000000402027c24 */ /* 0x002fc6000f8e0203 */
[----:B--2---:R-:W-:-:S04]  /*00a0*/  ISETP.GE.U32.AND P0, PT, R0, R4, PT ;  /* 0x000000040000720c */ /* 0x004fc80003f06070 */
[----:B------:R-:W-:-:S13]  /*00b0*/  ISETP.GE.U32.OR P0, PT, R2, R5, P0 ;  /* 0x000000050200720c */ /* 0x000fda0000706470 */
[----:B------:R-:W-:Y:S05]  /*00c0*/  @P0 EXIT ;  /* 0x000000000000094d */ /* 0x000fea0003800000 */
[----:B------:R-:W0:Y:S01]  /*00d0*/  LDC R3, c[0x0][0x3a0] ;  /* 0x0000e800ff037b82 */ /* 0x000e220000000800 */
[----:B------:R-:W1:Y:S01]  /*00e0*/  LDCU.64 UR6, c[0x0][0x358] ;  /* 0x00006b00ff0677ac */ /* 0x000e620008000a00 */
[----:B------:R-:W-:Y:S01]  /*00f0*/  HFMA2 R21, -RZ, RZ, 0, 0 ;  /* 0x00000000ff157431 */ /* 0x000fe200000001ff */
[----:B0-----:R-:W-:-:S13]  /*0100*/  ISETP.NE.AND P0, PT, R3, RZ, PT ;  /* 0x000000ff0300720c */ /* 0x001fda0003f05270 */
[----:B-1----:R-:W-:Y:S05]  /*0110*/  @!P0 BRA `(.L_x_0) ;  /* 0x0000000800348947 */ /* 0x002fea0003800000 */
[C---:B------:R-:W-:Y:S01]  /*0120*/  ISETP.GE.U32.AND P1, PT, R3.reuse, 0x8, PT ;  /* 0x000000080300780c */ /* 0x040fe20003f26070 */
[----:B------:R-:W-:Y:S01]  /*0130*/  IMAD R6, R0, R3, RZ ;  /* 0x0000000300067224 */ /* 0x000fe200078e02ff */
[----:B------:R-:W-:Y:S02]  /*0140*/  LOP3.LUT R4, R3, 0x7, RZ, 0xc0, !PT ;  /* 0x0000000703047812 */ /* 0x000fe400078ec0ff */
[----:B------:R-:W-:Y:S02]  /*0150*/  CS2R R20, SRZ ;  /* 0x0000000000147805 */ /* 0x000fe4000001ff00 */
[----:B------:R-:W-:Y:S02]  /*0160*/  MOV R7, RZ ;  /* 0x000000ff00077202 */ /* 0x000fe40000000f00 */
[----:B------:R-:W-:-:S05]  /*0170*/  ISETP.NE.AND P0, PT, R4, RZ, PT ;  /* 0x000000ff0400720c */ /* 0x000fca0003f05270 */
[----:B------:R-:W-:Y:S08]  /*0180*/  @!P1 BRA `(.L_x_1) ;  /* 0x0000000400049947 */ /* 0x000ff00003800000 */
[----:B------:R-:W0:Y:S01]  /*0190*/  LDCU.64 UR4, c[0x0][0x380] ;  /* 0x00007000ff0477ac */ /* 0x000e220008000a00 */
[----:B------:R-:W-:Y:S02]  /*01a0*/  LOP3.LUT R7, R3, 0xfffffff8, RZ, 0xc0, !PT ;  /* 0xfffffff803077812 */ /* 0x000fe400078ec0ff */
[----:B------:R-:W-:Y:S02]  /*01b0*/  CS2R R20, SRZ ;  /* 0x0000000000147805 */ /* 0x000fe4000001ff00 */
[----:B------:R-:W-:Y:S02]  /*01c0*/  MOV R10, R6 ;  /* 0x00000006000a7202 */ /* 0x000fe40000000f00 */
[----:B------:R-:W-:Y:S02]  /*01d0*/  MOV R8, R2 ;  /* 0x0000000200087202 */ /* 0x000fe40000000f00 */
[----:B------:R-:W-:Y:S01]  /*01e0*/  IADD3 R11, PT, PT, -R7, RZ, RZ ;  /* 0x000000ff070b7210 */ /* 0x000fe20007ffe1ff */
[----:B0-----:R-:W-:-:S04]  /*01f0*/  UIADD3 UR4, UP0, UPT, UR4, 0x10, URZ ;  /* 0x0000001004047890 */ /* 0x001fc8000ff1e0ff */
[----:B------:R-:W-:-:S12]  /*0200*/  UIADD3.X UR5, UPT, UPT, URZ, UR5, URZ, UP0, !UPT ;  /* 0x00000005ff057290 */ /* 0x000fd800087fe4ff */
.L_x_2:
[----:B------:R-:W0:Y:S01]  /*0210*/  LDC.64 R16, c[0x0][0x388] ;  /* 0x0000e200ff107b82 */ /* 0x000e220000000a00 */
[----:B------:R-:W-:Y:S02]  /*0220*/  MOV R12, UR4 ;  /* 0x00000004000c7c02 */ /* 0x000fe40008000f00 */
[----:B------:R-:W-:-:S03]  /*0230*/  MOV R13, UR5 ;  /* 0x00000005000d7c02 */ /* 0x000fc60008000f00 */
[----:B------:R-:W-:-:S05]  /*0240*/  IMAD.WIDE R12, R10, 0x4, R12 ;  /* 0x000000040a0c7825 */ /* 0x000fca00078e020c */
[----:B------:R-:W2:Y:S04]  /*0250*/  LDG.E R9, desc[UR6][R12.64+-0x10] ;  /* 0xfffff0060c097981 */ /* 0x000ea8000c1e1900 */
[----:B------:R-:W3:Y:S04]  /*0260*/  LDG.E R22, desc[UR6][R12.64+-0xc] ;  /* 0xfffff4060c167981 */ /* 0x000ee8000c1e1900 */
[----:B------:R-:W4:Y:S01]  /*0270*/  LDG.E R26, desc[UR6][R12.64+-0x8] ;  /* 0xfffff8060c1a7981 */ /* 0x000f22000c1e1900 */
[----:B0-----:R-:W-:-:S03]  /*0280*/  IMAD.WIDE R16, R8, 0x4, R16 ;  /* 0x0000000408107825 */ /* 0x001fc600078e0210 */
[----:B------:R-:W5:Y:S04]  /*0290*/  LDG.E R24, desc[UR6][R12.64+-0x4] ;  /* 0xfffffc060c187981 */ /* 0x000f68000c1e1900 */
[----:B------:R-:W2:Y:S01]  /*02a0*/  LDG.E R14, desc[UR6][R16.64] ;  /* 0x00000006100e7981 */ /* 0x000ea2000c1e1900 */
[----:B------:R-:W-:-:S03]  /*02b0*/  IMAD.WIDE R18, R5, 0x4, R16 ;  /* 0x0000000405127825 */ /* 0x000fc600078e0210 */
[----:B------:R-:W5:Y:S04]  /*02c0*/  LDG.E R25, desc[UR6][R12.64] ;  /* 0x000000060c197981 */ /* 0x000f68000c1e1900 */
[----:B------:R-:W3:Y:S01]  /*02d0*/  LDG.E R23, desc[UR6][R18.64] ;  /* 0x0000000612177981 */ /* 0x000ee2000c1e1900 */
[----:B------:R-:W-:-:S04]  /*02e0*/  IMAD.WIDE R28, R5, 0x4, R18 ;  /* 0x00000004051c7825 */ /* 0x000fc800078e0212 */
[----:B--2---:R-:W-:Y:S02]  /*02f0*/  FMUL R27, R9, R14 ;  /* 0x0000000e091b7220 */ /* 0x004fe40000400000 */
[----:B------:R0:W4:Y:S02]  /*0300*/  LDG.E R9, desc[UR6][R28.64] ;  /* 0x000000061c097981 */ /* 0x000124000c1e1900 */
[----:B------:R-:W1:Y:S01]  /*0310*/  F2F.F64.F32 R14, R27 ;  /* 0x0000001b000e7310 */ /* 0x000e620000201800 */
[----:B---3--:R-:W-:Y:S01]  /*0320*/  FMUL R16, R22, R23 ;  /* 0x0000001716107220 */ /* 0x008fe20000400000 */
[----:B0-----:R-:W-:-:S05]  /*0330*/  IMAD.WIDE R28, R5, 0x4, R28 ;  /* 0x00000004051c7825 */ /* 0x001fca00078e021c */
[----:B------:R0:W5:Y:S01]  /*0340*/  LDG.E R23, desc[UR6][R28.64] ;  /* 0x000000061c177981 */ /* 0x000162000c1e1900 */
[C---:B------:R-:W-:Y:S01]  /*0350*/  IMAD.WIDE R18, R5.reuse, 0x4, R28 ;  /* 0x0000000405127825 */ /* 0x040fe200078e021c */
[----:B-1----:R-:W-:Y:S01]  /*0360*/  DADD R14, R14, R20 ;  /* 0x000000000e0e7229 */ /* 0x002fe20000000014 */
[----:B------:R-:W1:Y:S03]  /*0370*/  F2F.F64.F32 R16, R16 ;  /* 0x0000001000107310 */ /* 0x000e660000201800 */
[----:B------:R-:W2:Y:S01]  /*0380*/  LDG.E R22, desc[UR6][R18.64] ;  /* 0x0000000612167981 */ /* 0x000ea2000c1e1900 */
[----:B------:R-:W-:-:S05]  /*0390*/  IMAD.WIDE R20, R5, 0x4, R18 ;  /* 0x0000000405147825 */ /* 0x000fca00078e0212 */
[----:B------:R-:W3:Y:S01]  /*03a0*/  LDG.E R27, desc[UR6][R20.64] ;  /* 0x00000006141b7981 */ /* 0x000ee2000c1e1900 */
[----:B0-----:R-:W-:-:S03]  /*03b0*/  IMAD.WIDE R28, R5, 0x4, R20 ;  /* 0x00000004051c7825 */ /* 0x001fc600078e0214 */
[----:B------:R-:W3:Y:S01]  /*03c0*/  LDG.E R18, desc[UR6][R12.64+0x4] ;  /* 0x000004060c127981 */ /* 0x000ee2000c1e1900 */
[----:B-1----:R-:W-:-:S03]  /*03d0*/  DADD R14, R14, R16 ;  /* 0x000000000e0e7229 */ /* 0x002fc60000000010 */
[----:B------:R-:W3:Y:S01]  /*03e0*/  LDG.E R19, desc[UR6][R28.64] ;  /* 0x000000061c137981 */ /* 0x000ee2000c1e1900 */
[----:B------:R-:W-:-:S03]  /*03f0*/  IMAD.WIDE R16, R5, 0x4, R28 ;  /* 0x0000000405107825 */ /* 0x000fc600078e021c */
[----:B------:R-:W3:Y:S04]  /*0400*/  LDG.E R20, desc[UR6][R12.64+0x8] ;  /* 0x000008060c147981 */ /* 0x000ee8000c1e1900 */
[----:B------:R-:W3:Y:S04]  /*0410*/  LDG.E R21, desc[UR6][R12.64+0xc] ;  /* 0x00000c060c157981 */ /* 0x000ee8000c1e1900 */
[----:B------:R0:W3:Y:S01]  /*0420*/  LDG.E R12, desc[UR6][R16.64] ;  /* 0x00000006100c7981 */ /* 0x0000e2000c1e1900 */
[----:B------:R-:W-:-:S04]  /*0430*/  IADD3 R11, PT, PT, R11, 0x8, RZ ;  /* 0x000000080b0b7810 */ /* 0x000fc80007ffe0ff */
[----:B------:R-:W-:Y:S02]  /*0440*/  ISETP.NE.AND P1, PT, R11, RZ, PT ;  /* 0x000000ff0b00720c */ /* 0x000fe40003f25270 */
[----:B------:R-:W-:Y:S02]  /*0450*/  LEA R8, R5, R8, 0x3 ;  /* 0x0000000805087211 */ /* 0x000fe400078e18ff */
[----:B------:R-:W-:Y:S01]  /*0460*/  IADD3 R10, PT, PT, R10, 0x8, RZ ;  /* 0x000000080a0a7810 */ /* 0x000fe20007ffe0ff */
[----:B----4-:R-:W-:-:S04]  /*0470*/  FMUL R9, R26, R9 ;  /* 0x000000091a097220 */ /* 0x010fc80000400000 */
[----:B0-----:R-:W0:Y:S01]  /*0480*/  F2F.F64.F32 R16, R9 ;  /* 0x0000000900107310 */ /* 0x001e220000201800 */
[----:B-----5:R-:W-:-:S07]  /*0490*/  FMUL R24, R24, R23 ;  /* 0x0000001718187220 */ /* 0x020fce0000400000 */
[----:B------:R-:W1:Y:S01]  /*04a0*/  F2F.F64.F32 R28, R24 ;  /* 0x00000018001c7310 */ /* 0x000e620000201800 */
[----:B--2---:R-:W-:Y:S01]  /*04b0*/  FMUL R25, R25, R22 ;  /* 0x0000001619197220 */ /* 0x004fe20000400000 */
[----:B0-----:R-:W-:-:S06]  /*04c0*/  DADD R22, R14, R16 ;  /* 0x000000000e167229 */ /* 0x001fcc0000000010 */
[----:B------:R-:W0:Y:S01]  /*04d0*/  F2F.F64.F32 R14, R25 ;  /* 0x00000019000e7310 */ /* 0x000e220000201800 */
[----:B---3--:R-:W-:Y:S01]  /*04e0*/  FMUL R18, R18, R27 ;  /* 0x0000001b12127220 */ /* 0x008fe20000400000 */
[----:B-1----:R-:W-:-:S06]  /*04f0*/  DADD R28, R22, R28 ;  /* 0x00000000161c7229 */ /* 0x002fcc000000001c */
[----:B------:R-:W1:Y:S01]  /*0500*/  F2F.F64.F32 R22, R18 ;  /* 0x0000001200167310 */ /* 0x000e620000201800 */
[----:B------:R-:W-:Y:S01]  /*0510*/  FMUL R19, R20, R19 ;  /* 0x0000001314137220 */ /* 0x000fe20000400000 */
[----:B0-----:R-:W-:-:S06]  /*0520*/  DADD R28, R28, R14 ;  /* 0x000000001c1c7229 */ /* 0x001fcc000000000e */
[----:B------:R-:W0:Y:S01]  /*0530*/  F2F.F64.F32 R14, R19 ;  /* 0x00000013000e7310 */ /* 0x000e220000201800 */
[----:B------:R-:W-:Y:S01]  /*0540*/  FMUL R12, R21, R12 ;  /* 0x0000000c150c7220 */ /* 0x000fe20000400000 */
[----:B-1----:R-:W-:-:S06]  /*0550*/  DADD R22, R28, R22 ;  /* 0x000000001c167229 */ /* 0x002fcc0000000016 */
[----:B------:R-:W1:Y:S02]  /*0560*/  F2F.F64.F32 R20, R12 ;  /* 0x0000000c00147310 */ /* 0x000e640000201800 */
[----:B0-----:R-:W-:-:S08]  /*0570*/  DADD R14, R22, R14 ;  /* 0x00000000160e7229 */ /* 0x001fd0000000000e */
[----:B-1----:R-:W-:Y:S01]  /*0580*/  DADD R20, R14, R20 ;  /* 0x000000000e147229 */ /* 0x002fe20000000014 */
[----:B------:R-:W-:Y:S10]  /*0590*/  @P1 BRA `(.L_x_2) ;  /* 0xfffffffc001c1947 */ /* 0x000ff4000383ffff */
.L_x_1:
[----:B------:R-:W-:Y:S05]  /*05a0*/  @!P0 BRA `(.L_x_3) ;  /* 0x00000004000c8947 */ /* 0x000fea0003800000 */
[----:B------:R-:W-:Y:S02]  /*05b0*/  ISETP.GE.U32.AND P0, PT, R4, 0x4, PT ;  /* 0x000000040400780c */ /* 0x000fe40003f06070 */
[----:B------:R-:W-:-:S04]  /*05c0*/  LOP3.LUT R18, R3, 0x3, RZ, 0xc0, !PT ;  /* 0x0000000303127812 */ /* 0x000fc800078ec0ff */
[----:B------:R-:W-:-:S07]  /*05d0*/  ISETP.NE.AND P1, PT, R18, RZ, PT ;  /* 0x000000ff1200720c */ /* 0x000fce0003f25270 */
[----:B------:R-:W-:Y:S06]  /*05e0*/  @!P0 BRA `(.L_x_4) ;  /* 0x0000000000788947 */ /* 0x000fec0003800000 */
[----:B------:R-:W0:Y:S01]  /*05f0*/  LDC.64 R8, c[0x0][0x380] ;  /* 0x0000e000ff087b82 */ /* 0x000e220000000a00 */
[----:B------:R-:W-:Y:S01]  /*0600*/  IADD3 R11, PT, PT, R6, R7, RZ ;  /* 0x00000007060b7210 */ /* 0x000fe20007ffe0ff */
[----:B------:R-:W-:-:S06]  /*0610*/  IMAD R13, R7, R5, R2 ;  /* 0x00000005070d7224 */ /* 0x000fcc00078e0202 */
[----:B------:R-:W1:Y:S01]  /*0620*/  LDC.64 R14, c[0x0][0x388] ;  /* 0x0000e200ff0e7b82 */ /* 0x000e620000000a00 */
[----:B0-----:R-:W-:-:S05]  /*0630*/  IMAD.WIDE R8, R11, 0x4, R8 ;  /* 0x000000040b087825 */ /* 0x001fca00078e0208 */
[----:B------:R-:W2:Y:S01]  /*0640*/  LDG.E R16, desc[UR6][R8.64] ;  /* 0x0000000608107981 */ /* 0x000ea2000c1e1900 */
[----:B-1----:R-:W-:-:S03]  /*0650*/  IMAD.WIDE R14, R13, 0x4, R14 ;  /* 0x000000040d0e7825 */ /* 0x002fc600078e020e */
[----:B------:R-:W3:Y:S04]  /*0660*/  LDG.E R24, desc[UR6][R8.64+0x4] ;  /* 0x0000040608187981 */ /* 0x000ee8000c1e1900 */
[----:B------:R-:W2:Y:S01]  /*0670*/  LDG.E R17, desc[UR6][R14.64] ;  /* 0x000000060e117981 */ /* 0x000ea2000c1e1900 */
[----:B------:R-:W-:-:S03]  /*0680*/  IMAD.WIDE R22, R5, 0x4, R14 ;  /* 0x0000000405167825 */ /* 0x000fc600078e020e */
[----:B------:R-:W4:Y:S04]  /*0690*/  LDG.E R26, desc[UR6][R8.64+0x8] ;  /* 0x00000806081a7981 */ /* 0x000f28000c1e1900 */
[----:B------:R-:W3:Y:S01]  /*06a0*/  LDG.E R25, desc[UR6][R22.64] ;  /* 0x0000000616197981 */ /* 0x000ee2000c1e1900 */
[----:B------:R-:W-:-:S03]  /*06b0*/  IMAD.WIDE R12, R5, 0x4, R22 ;  /* 0x00000004050c7825 */ /* 0x000fc600078e0216 */
[----:B------:R-:W5:Y:S04]  /*06c0*/  LDG.E R4, desc[UR6][R8.64+0xc] ;  /* 0x00000c0608047981 */ /* 0x000f68000c1e1900 */
[----:B------:R-:W4:Y:S01]  /*06d0*/  LDG.E R27, desc[UR6][R12.64] ;  /* 0x000000060c1b7981 */ /* 0x000f22000c1e1900 */
[----:B------:R-:W-:-:S06]  /*06e0*/  IMAD.WIDE R10, R5, 0x4, R12 ;  /* 0x00000004050a7825 */ /* 0x000fcc00078e020c */
[----:B------:R-:W5:Y:S01]  /*06f0*/  LDG.E R11, desc[UR6][R10.64] ;  /* 0x000000060a0b7981 */ /* 0x000f62000c1e1900 */
[----:B------:R-:W-:Y:S01]  /*0700*/  IADD3 R7, PT, PT, R7, 0x4, RZ ;  /* 0x0000000407077810 */ /* 0x000fe20007ffe0ff */
[----:B--2---:R-:W-:-:S04]  /*0710*/  FMUL R19, R16, R17 ;  /* 0x0000001110137220 */ /* 0x004fc80000400000 */
[----:B------:R-:W0:Y:S01]  /*0720*/  F2F.F64.F32 R14, R19 ;  /* 0x00000013000e7310 */ /* 0x000e220000201800 */
[----:B---3--:R-:W-:-:S07]  /*0730*/  FMUL R24, R24, R25 ;  /* 0x0000001918187220 */ /* 0x008fce0000400000 */
[----:B------:R-:W1:Y:S01]  /*0740*/  F2F.F64.F32 R16, R24 ;  /* 0x0000001800107310 */ /* 0x000e620000201800 */
[----:B----4-:R-:W-:Y:S01]  /*0750*/  FMUL R26, R26, R27 ;  /* 0x0000001b1a1a7220 */ /* 0x010fe20000400000 */
[----:B0-----:R-:W-:-:S06]  /*0760*/  DADD R20, R20, R14 ;  /* 0x0000000014147229 */ /* 0x001fcc000000000e */
[----:B------:R-:W0:Y:S01]  /*0770*/  F2F.F64.F32 R14, R26 ;  /* 0x0000001a000e7310 */ /* 0x000e220000201800 */
[----:B-----5:R-:W-:Y:S01]  /*0780*/  FMUL R4, R4, R11 ;  /* 0x0000000b04047220 */ /* 0x020fe20000400000 */
[----:B-1----:R-:W-:-:S06]  /*0790*/  DADD R16, R20, R16 ;  /* 0x0000000014107229 */ /* 0x002fcc0000000010 */
[----:B------:R-:W1:Y:S02]  /*07a0*/  F2F.F64.F32 R20, R4 ;  /* 0x0000000400147310 */ /* 0x000e640000201800 */
[----:B0-----:R-:W-:-:S08]  /*07b0*/  DADD R14, R16, R14 ;  /* 0x00000000100e7229 */ /* 0x001fd0000000000e */
[----:B-1----:R-:W-:-:S11]  /*07c0*/  DADD R20, R14, R20 ;  /* 0x000000000e147229 */ /* 0x002fd60000000014 */
.L_x_4:
[----:B------:R-:W-:Y:S05]  /*07d0*/  @!P1 BRA `(.L_x_3) ;  /* 0x0000000000809947 */ /* 0x000fea0003800000 */
[----:B------:R-:W0:Y:S01]  /*07e0*/  LDC.64 R14, c[0x0][0x380] ;  /* 0x0000e000ff0e7b82 */ /* 0x000e220000000a00 */
[----:B------:R-:W-:Y:S02]  /*07f0*/  ISETP.NE.AND P0, PT, R18, 0x1, PT ;  /* 0x000000011200780c */ /* 0x000fe40003f05270 */
[----:B------:R-:W-:-:S04]  /*0800*/  LOP3.LUT R3, R3, 0x1, RZ, 0xc0, !PT ;  /* 0x0000000103037812 */ /* 0x000fc800078ec0ff */
[----:B------:R-:W-:Y:S01]  /*0810*/  ISETP.NE.U32.AND P1, PT, R3, 0x1, PT ;  /* 0x000000010300780c */ /* 0x000fe20003f25070 */
[----:B------:R-:W1:Y:S06]  /*0820*/  LDC.64 R12, c[0x0][0x388] ;  /* 0x0000e200ff0c7b82 */ /* 0x000e6c0000000a00 */
[----:B------:R-:W-:Y:S01]  /*0830*/  @P0 IADD3 R17, PT, PT, R6, R7, RZ ;  /* 0x0000000706110210 */ /* 0x000fe20007ffe0ff */
[----:B------:R-:W-:Y:S01]  /*0840*/  @P0 IMAD R19, R7, R5, R2 ;  /* 0x0000000507130224 */ /* 0x000fe200078e0202 */
[----:B------:R-:W2:Y:S08]  /*0850*/  LDC.64 R10, c[0x0][0x380] ;  /* 0x0000e000ff0a7b82 */ /* 0x000eb00000000a00 */
[----:B------:R-:W3:Y:S01]  /*0860*/  LDC.64 R8, c[0x0][0x388] ;  /* 0x0000e200ff087b82 */ /* 0x000ee20000000a00 */
[----:B0-----:R-:W-:Y:S01]  /*0870*/  @P0 IMAD.WIDE R14, R17, 0x4, R14 ;  /* 0x00000004110e0825 */ /* 0x001fe200078e020e */
[----:B------:R-:W-:-:S04]  /*0880*/  @P0 IADD3 R7, PT, PT, R7, 0x2, RZ ;  /* 0x0000000207070810 */ /* 0x000fc80007ffe0ff */
[----:B------:R-:W4:Y:S01]  /*0890*/  @P0 LDG.E R4, desc[UR6][R14.64] ;  /* 0x000000060e040981 */ /* 0x000f22000c1e1900 */
[----:B-1----:R-:W-:-:S03]  /*08a0*/  @P0 IMAD.WIDE R16, R19, 0x4, R12 ;  /* 0x0000000413100825 */ /* 0x002fc600078e020c */
[----:B------:R-:W5:Y:S04]  /*08b0*/  @P0 LDG.E R18, desc[UR6][R14.64+0x4] ;  /* 0x000004060e120981 */ /* 0x000f68000c1e1900 */
[----:B------:R-:W4:Y:S01]  /*08c0*/  @P0 LDG.E R19, desc[UR6][R16.64] ;  /* 0x0000000610130981 */ /* 0x000f22000c1e1900 */
[----:B------:R-:W-:Y:S01]  /*08d0*/  @P0 IMAD.WIDE R12, R5, 0x4, R16 ;  /* 0x00000004050c0825 */ /* 0x000fe200078e0210 */
[----:B------:R-:W-:-:S03]  /*08e0*/  @!P1 IADD3 R3, PT, PT, R6, R7, RZ ;  /* 0x0000000706039210 */ /* 0x000fc60007ffe0ff */
[----:B------:R-:W-:Y:S02]  /*08f0*/  @!P1 IMAD R7, R7, R5, R2 ;  /* 0x0000000507079224 */ /* 0x000fe400078e0202 */
[----:B------:R-:W5:Y:S01]  /*0900*/  @P0 LDG.E R13, desc[UR6][R12.64] ;  /* 0x000000060c0d0981 */ /* 0x000f62000c1e1900 */
[----:B--2---:R-:W-:-:S04]  /*0910*/  @!P1 IMAD.WIDE R10, R3, 0x4, R10 ;  /* 0x00000004030a9825 */ /* 0x004fc800078e020a */
[----:B---3--:R-:W-:Y:S02]  /*0920*/  @!P1 IMAD.WIDE R8, R7, 0x4, R8 ;  /* 0x0000000407089825 */ /* 0x008fe400078e0208 */
[----:B------:R-:W2:Y:S04]  /*0930*/  @!P1 LDG.E R10, desc[UR6][R10.64] ;  /* 0x000000060a0a9981 */ /* 0x000ea8000c1e1900 */
[----:B------:R-:W2:Y:S01]  /*0940*/  @!P1 LDG.E R9, desc[UR6][R8.64] ;  /* 0x0000000608099981 */ /* 0x000ea2000c1e1900 */
[----:B----4-:R-:W-:-:S04]  /*0950*/  @P0 FMUL R4, R4, R19 ;  /* 0x0000001304040220 */ /* 0x010fc80000400000 */
[----:B------:R-:W0:Y:S01]  /*0960*/  @P0 F2F.F64.F32 R6, R4 ;  /* 0x0000000400060310 */ /* 0x000e220000201800 */
[----:B-----5:R-:W-:-:S07]  /*0970*/  @P0 FMUL R16, R18, R13 ;  /* 0x0000000d12100220 */ /* 0x020fce0000400000 */
[----:B------:R-:W1:Y:S01]  /*0980*/  @P0 F2F.F64.F32 R16, R16 ;  /* 0x0000001000100310 */ /* 0x000e620000201800 */
[----:B--2---:R-:W-:Y:S01]  /*0990*/  @!P1 FMUL R3, R10, R9 ;  /* 0x000000090a039220 */ /* 0x004fe20000400000 */
[----:B0-----:R-:W-:-:S06]  /*09a0*/  @P0 DADD R14, R20, R6 ;  /* 0x00000000140e0229 */ /* 0x001fcc0000000006 */
[----:B------:R-:W0:Y:S02]  /*09b0*/  @!P1 F2F.F64.F32 R6, R3 ;  /* 0x0000000300069310 */ /* 0x000e240000201800 */
[----:B-1----:R-:W-:-:S08]  /*09c0*/  @P0 DADD R20, R14, R16 ;  /* 0x000000000e140229 */ /* 0x002fd00000000010 */
[----:B0-----:R-:W-:-:S11]  /*09d0*/  @!P1 DADD R20, R20, R6 ;  /* 0x0000000014149229 */ /* 0x001fd60000000006 */
.L_x_3:
[----:B------:R0:W1:Y:S02]  /*09e0*/  F2F.F32.F64 R21, R20 ;  /* 0x0000001400157310 */ /* 0x0000640000301000 */
.L_x_0:
[----:B------:R-:W2:Y:S01]  /*09f0*/  LDC.64 R6, c[0x0][0x390] ;  /* 0x0000e400ff067b82 */ /* 0x000ea20000000a00 */
[----:B------:R-:W-:-:S04]  /*0a00*/  IMAD R3, R0, R5, R2 ;  /* 0x0000000500037224 */ /* 0x000fc800078e0202 */
[----:B--2---:R-:W-:-:S05]  /*0a10*/  IMAD.WIDE.U32 R2, R3, 0x4, R6 ;  /* 0x0000000403027825 */ /* 0x004fca00078e0006 */
[----:B-1----:R-:W-:Y:S01]  /*0a20*/  STG.E desc[UR6][R2.64], R21 ;  /* 0x0000001502007986 */ /* 0x002fe2000c101906 */
[----:B------:R-:W-:Y:S05]  /*0a30*/  EXIT ;  /* 0x000000000000794d */ /* 0x000fea0003800000 */
.L_x_5:
[----:B------:R-:W-:-:S00]  /*0a40*/  BRA `(.L_x_5) ;  /* 0xfffffffc00fc7947 */ /* 0x000fc0000383ffff */
[----:B------:R-:W-:-:S00]  /*0a50*/  NOP ;  /* 0x0000000000007918 */ /* 0x000fc00000000000 */
        /* <DEDUP_REMOVED lines=10> */
.L_x_6:


//--------------------- .nv.shared.reserved.0     --------------------------
	.section	.nv.shared.reserved.0,"aw",@nobits
	.weak		__nv_reservedSMEM_offset_0_alias
	.size		__nv_reservedSMEM_offset_0_alias, 0, 64
	.other		__nv_reservedSMEM_offset_0_alias,@"STO_CUDA_RESERVED_SHARED STV_DEFAULT"
__nv_reservedSMEM_offset_0_alias:
	.zero		0
	.zero		64


//--------------------- .nv.constant0._Z10matmul_f32PfS_S_jjjj --------------------------
	.section	.nv.constant0._Z10matmul_f32PfS_S_jjjj,"a",@progbits
	.sectionflags	@""
	.align	4
.nv.constant0._Z10matmul_f32PfS_S_jjjj:
	.zero		936


//--------------------- SYMBOLS --------------------------

	.type		.nv.reservedSmem.offset0,@object
	.size		.nv.reservedSmem.offset0,0x4
